//
// Generated by NVIDIA NVVM Compiler
//
// Compiler Build ID: CL-36424714
// Cuda compilation tools, release 13.0, V13.0.88
// Based on NVVM 20.0.0
//

.version 9.0
.target sm_100
.address_size 64

	// .globl	_Z9prefixSumPiS_
// _ZZ9prefixSumPiS_E11partial_sum has been demoted

.visible .entry _Z9prefixSumPiS_(
	.param .u64 .ptr .align 1 _Z9prefixSumPiS__param_0,
	.param .u64 .ptr .align 1 _Z9prefixSumPiS__param_1
)
{
	.reg .pred 	%p<5>;
	.reg .b32 	%r<21>;
	.reg .b64 	%rd<9>;
	// demoted variable
	.shared .align 4 .b8 _ZZ9prefixSumPiS_E11partial_sum[1024];
	ld.param.u64 	%rd2, [_Z9prefixSumPiS__param_0];
	ld.param.u64 	%rd1, [_Z9prefixSumPiS__param_1];
	cvta.to.global.u64 	%rd3, %rd2;
	mov.u32 	%r1, %ctaid.x;
	mov.u32 	%r2, %ntid.x;
	mov.u32 	%r3, %tid.x;
	mad.lo.s32 	%r7, %r1, %r2, %r3;
	mul.wide.s32 	%rd4, %r7, 4;
	add.s64 	%rd5, %rd3, %rd4;
	ld.global.u32 	%r8, [%rd5];
	shl.b32 	%r9, %r3, 2;
	mov.u32 	%r10, _ZZ9prefixSumPiS_E11partial_sum;
	add.s32 	%r4, %r10, %r9;
	st.shared.u32 	[%r4], %r8;
	bar.sync 	0;
	setp.lt.u32 	%p1, %r2, 2;
	@%p1 bra 	$L__BB0_5;
	mov.b32 	%r20, 1;
$L__BB0_2:
	shl.b32 	%r6, %r20, 1;
	add.s32 	%r12, %r6, -1;
	and.b32  	%r13, %r12, %r3;
	setp.ne.s32 	%p2, %r13, 0;
	@%p2 bra 	$L__BB0_4;
	shl.b32 	%r14, %r20, 2;
	add.s32 	%r15, %r4, %r14;
	ld.shared.u32 	%r16, [%r15];
	ld.shared.u32 	%r17, [%r4];
	add.s32 	%r18, %r17, %r16;
	st.shared.u32 	[%r4], %r18;
$L__BB0_4:
	bar.sync 	0;
	setp.lt.u32 	%p3, %r6, %r2;
	mov.u32 	%r20, %r6;
	@%p3 bra 	$L__BB0_2;
$L__BB0_5:
	setp.ne.s32 	%p4, %r3, 0;
	@%p4 bra 	$L__BB0_7;
	ld.shared.u32 	%r19, [_ZZ9prefixSumPiS_E11partial_sum];
	cvta.to.global.u64 	%rd6, %rd1;
	mul.wide.u32 	%rd7, %r1, 4;
	add.s64 	%rd8, %rd6, %rd7;
	st.global.u32 	[%rd8], %r19;
$L__BB0_7:
	ret;

}


// ===== COMPILED SASS (sm_100) =====

	.target	sm_100

	.elftype	@"ET_EXEC"


//--------------------- .note.nv.tkinfo           --------------------------
	.section	.note.nv.tkinfo,"",@"SHT_NOTE"
	.sectionflags	@"SHF_NOTE_NV_TKINFO"
	.tkinfo
        /*0018*/ 	.word	0x00000002
        /*0030*/ 	.string	""
        /*0030*/ 	.string	"ptxas"
        /*0030*/ 	.string	"Cuda compilation tools, release 13.0, V13.0.88"
        /*0030*/ 	.string	"Build cuda_13.0.r13.0/compiler.36424714_0"
        /*0030*/ 	.string	"-arch sm_100 -m 64 "



//--------------------- .note.nv.cuinfo           --------------------------
	.section	.note.nv.cuinfo,"",@"SHT_NOTE"
	.sectionflags	@"SHF_NOTE_NV_CUINFO"
        /*0018*/ 	.short	0x0002
        /*001a*/ 	.short	0x0064
        /*001c*/ 	.short	0x0082
	.zero		2


//--------------------- .nv.info                  --------------------------
	.section	.nv.info,"",@"SHT_CUDA_INFO"
	.align	4


	//----- nvinfo : EIATTR_REGCOUNT
	.align		4
        /*0000*/ 	.byte	0x04, 0x2f
        /*0002*/ 	.short	(.L_1 - .L_0)
	.align		4
.L_0:
        /*0004*/ 	.word	index@(_Z9prefixSumPiS_)
        /*0008*/ 	.word	0x0000000b


	//----- nvinfo : EIATTR_FRAME_SIZE
	.align		4
.L_1:
        /*000c*/ 	.byte	0x04, 0x11
        /*000e*/ 	.short	(.L_3 - .L_2)
	.align		4
.L_2:
        /*0010*/ 	.word	index@(_Z9prefixSumPiS_)
        /*0014*/ 	.word	0x00000000


	//----- nvinfo : EIATTR_MIN_STACK_SIZE
	.align		4
.L_3:
        /*0018*/ 	.byte	0x04, 0x12
        /*001a*/ 	.short	(.L_5 - .L_4)
	.align		4
.L_4:
        /*001c*/ 	.word	index@(_Z9prefixSumPiS_)
        /*0020*/ 	.word	0x00000000
.L_5:


//--------------------- .nv.compat                --------------------------
	.section	.nv.compat,"",@"SHT_CUDA_COMPAT_INFO"
	.align	4
        /*0000*/ 	.byte	0x02, 0x09, 0x00, 0x00, 0x02, 0x02, 0x01, 0x00, 0x02, 0x05, 0x05, 0x00, 0x03, 0x07, 0x01, 0x01
        /*0010*/ 	.byte	0x02, 0x03, 0x00, 0x00, 0x02, 0x06, 0x01, 0x00, 0x04, 0x0b, 0x08, 0x00, 0x09, 0x00, 0x00, 0x00
        /*0020*/ 	.byte	0x00, 0x00, 0x00, 0x00


//--------------------- .nv.info._Z9prefixSumPiS_ --------------------------
	.section	.nv.info._Z9prefixSumPiS_,"",@"SHT_CUDA_INFO"
	.sectionflags	@""
	.align	4


	//----- nvinfo : EIATTR_CUDA_API_VERSION
	.align		4
        /*0000*/ 	.byte	0x04, 0x37
        /*0002*/ 	.short	(.L_7 - .L_6)
.L_6:
        /*0004*/ 	.word	0x00000082


	//----- nvinfo : EIATTR_KPARAM_INFO
	.align		4
.L_7:
        /*0008*/ 	.byte	0x04, 0x17
        /*000a*/ 	.short	(.L_9 - .L_8)
.L_8:
        /*000c*/ 	.word	0x00000000
        /*0010*/ 	.short	0x0001
        /*0012*/ 	.short	0x0008
        /*0014*/ 	.byte	0x00, 0xf5, 0x21, 0x00


	//----- nvinfo : EIATTR_KPARAM_INFO
	.align		4
.L_9:
        /*0018*/ 	.byte	0x04, 0x17
        /*001a*/ 	.short	(.L_11 - .L_10)
.L_10:
        /*001c*/ 	.word	0x00000000
        /*0020*/ 	.short	0x0000
        /*0022*/ 	.short	0x0000
        /*0024*/ 	.byte	0x00, 0xf5, 0x21, 0x00


	//----- nvinfo : EIATTR_SPARSE_MMA_MASK
	.align		4
.L_11:
        /*0028*/ 	.byte	0x03, 0x50
        /*002a*/ 	.short	0x0000


	//----- nvinfo : EIATTR_MAXREG_COUNT
	.align		4
        /*002c*/ 	.byte	0x03, 0x1b
        /*002e*/ 	.short	0x00ff


	//----- nvinfo : EIATTR_NUM_BARRIERS
	.align		4
        /*0030*/ 	.byte	0x02, 0x4c
        /*0032*/ 	.byte	0x01
	.zero		1


	//----- nvinfo : EIATTR_MERCURY_ISA_VERSION
	.align		4
        /*0034*/ 	.byte	0x03, 0x5f
        /*0036*/ 	.short	0x0101


	//----- nvinfo : EIATTR_VRC_CTA_INIT_COUNT
	.align		4
        /*0038*/ 	.byte	0x02, 0x4a
	.zero		1
	.zero		1


	//----- nvinfo : EIATTR_EXIT_INSTR_OFFSETS
	.align		4
        /*003c*/ 	.byte	0x04, 0x1c
        /*003e*/ 	.short	(.L_13 - .L_12)


	//   ....[0]....
.L_12:
        /*0040*/ 	.word	0x000001f0


	//   ....[1]....
        /*0044*/ 	.word	0x00000270


	//----- nvinfo : EIATTR_CBANK_PARAM_SIZE
	.align		4
.L_13:
        /*0048*/ 	.byte	0x03, 0x19
        /*004a*/ 	.short	0x0010


	//----- nvinfo : EIATTR_PARAM_CBANK
	.align		4
        /*004c*/ 	.byte	0x04, 0x0a
        /*004e*/ 	.short	(.L_15 - .L_14)
	.align		4
.L_14:
        /*0050*/ 	.word	index@(.nv.constant0._Z9prefixSumPiS_)
        /*0054*/ 	.short	0x0380
        /*0056*/ 	.short	0x0010


	//----- nvinfo : EIATTR_SW_WAR
	.align		4
.L_15:
        /*0058*/ 	.byte	0x04, 0x36
        /*005a*/ 	.short	(.L_17 - .L_16)
.L_16:
        /*005c*/ 	.word	0x00000008
.L_17:


//--------------------- .nv.callgraph             --------------------------
	.section	.nv.callgraph,"",@"SHT_CUDA_CALLGRAPH"
	.align	4
	.sectionentsize	8
	.align		4
        /*0000*/ 	.word	0x00000000
	.align		4
        /*0004*/ 	.word	0xffffffff
	.align		4
        /*0008*/ 	.word	0x00000000
	.align		4
        /*000c*/ 	.word	0xfffffffe
	.align		4
        /*0010*/ 	.word	0x00000000
	.align		4
        /*0014*/ 	.word	0xfffffffd
	.align		4
        /*0018*/ 	.word	0x00000000
	.align		4
        /*001c*/ 	.word	0xfffffffc


//--------------------- .text._Z9prefixSumPiS_    --------------------------
	.section	.text._Z9prefixSumPiS_,"ax",@progbits
	.align	128
        .global         _Z9prefixSumPiS_
        .type           _Z9prefixSumPiS_,@function
        .size           _Z9prefixSumPiS_,(.L_x_3 - _Z9prefixSumPiS_)
        .other          _Z9prefixSumPiS_,@"STO_CUDA_ENTRY STV_DEFAULT"
_Z9prefixSumPiS_:
.text._Z9prefixSumPiS_:
[----:B------:R-:W-:Y:S01]  /*0000*/  LDC R1, c[0x0][0x37c] ;  /* 0x0000df00ff017b82 */ /* 0x000fe20000000800 */
[----:B------:R-:W0:Y:S07]  /*0010*/  S2R R7, SR_CTAID.X ;  /* 0x0000000000077919 */ /* 0x000e2e0000002500 */
[----:B------:R-:W1:Y:S01]  /*0020*/  LDC.64 R2, c[0x0][0x380] ;  /* 0x0000e000ff027b82 */ /* 0x000e620000000a00 */
[----:B------:R-:W0:Y:S01]  /*0030*/  LDCU UR8, c[0x0][0x360] ;  /* 0x00006c00ff0877ac */ /* 0x000e220008000800 */
[----:B------:R-:W0:Y:S01]  /*0040*/  S2R R6, SR_TID.X ;  /* 0x0000000000067919 */ /* 0x000e220000002100 */
[----:B------:R-:W2:Y:S01]  /*0050*/  LDCU.64 UR6, c[0x0][0x358] ;  /* 0x00006b00ff0677ac */ /* 0x000ea20008000a00 */
[----:B0-----:R-:W-:-:S04]  /*0060*/  IMAD R5, R7, UR8, R6 ;  /* 0x0000000807057c24 */ /* 0x001fc8000f8e0206 */
[----:B-1----:R-:W-:-:S06]  /*0070*/  IMAD.WIDE R2, R5, 0x4, R2 ;  /* 0x0000000405027825 */ /* 0x002fcc00078e0202 */
[----:B--2---:R-:W2:Y:S01]  /*0080*/  LDG.E R2, desc[UR6][R2.64] ;  /* 0x0000000602027981 */ /* 0x004ea2000c1e1900 */
[----:B------:R-:W0:Y:S01]  /*0090*/  S2UR UR5, SR_CgaCtaId ;  /* 0x00000000000579c3 */ /* 0x000e220000008800 */
[----:B------:R-:W-:Y:S01]  /*00a0*/  UMOV UR4, 0x400 ;  /* 0x0000040000047882 */ /* 0x000fe20000000000 */
[----:B------:R-:W-:Y:S01]  /*00b0*/  UISETP.GE.U32.AND UP0, UPT, UR8, 0x2, UPT ;  /* 0x000000020800788c */ /* 0x000fe2000bf06070 */
[----:B------:R-:W-:Y:S01]  /*00c0*/  ISETP.NE.AND P0, PT, R6, RZ, PT ;  /* 0x000000ff0600720c */ /* 0x000fe20003f05270 */
[----:B0-----:R-:W-:-:S06]  /*00d0*/  ULEA UR4, UR5, UR4, 0x18 ;  /* 0x0000000405047291 */ /* 0x001fcc000f8ec0ff */
[----:B------:R-:W-:-:S05]  /*00e0*/  LEA R5, R6, UR4, 0x2 ;  /* 0x0000000406057c11 */ /* 0x000fca000f8e10ff */
[----:B--2---:R0:W-:Y:S01]  /*00f0*/  STS [R5], R2 ;  /* 0x0000000205007388 */ /* 0x0041e20000000800 */
[----:B------:R-:W-:Y:S06]  /*0100*/  BAR.SYNC.DEFER_BLOCKING 0x0 ;  /* 0x0000000000007b1d */ /* 0x000fec0000010000 */
[----:B------:R-:W-:Y:S05]  /*0110*/  BRA.U !UP0, `(.L_x_0) ;  /* 0x0000000108347547 */ /* 0x000fea000b800000 */
[----:B------:R-:W-:-:S07]  /*0120*/  IMAD.MOV.U32 R0, RZ, RZ, 0x1 ;  /* 0x00000001ff007424 */ /* 0x000fce00078e00ff */
.L_x_1:
[----:B------:R-:W-:-:S05]  /*0130*/  IMAD.SHL.U32 R8, R0, 0x2, RZ ;  /* 0x0000000200087824 */ /* 0x000fca00078e00ff */
[----:B0-----:R-:W-:-:S04]  /*0140*/  IADD3 R2, PT, PT, R8, -0x1, RZ ;  /* 0xffffffff08027810 */ /* 0x001fc80007ffe0ff */
[----:B------:R-:W-:-:S13]  /*0150*/  LOP3.LUT P1, RZ, R2, R6, RZ, 0xc0, !PT ;  /* 0x0000000602ff7212 */ /* 0x000fda000782c0ff */
[----:B------:R-:W-:Y:S01]  /*0160*/  @!P1 IMAD R2, R0, 0x4, R5 ;  /* 0x0000000400029824 */ /* 0x000fe200078e0205 */
[----:B------:R-:W-:Y:S01]  /*0170*/  @!P1 LDS R3, [R5] ;  /* 0x0000000005039984 */ /* 0x000fe20000000800 */
[----:B------:R-:W-:-:S04]  /*0180*/  MOV R0, R8 ;  /* 0x0000000800007202 */ /* 0x000fc80000000f00 */
[----:B------:R-:W0:Y:S02]  /*0190*/  @!P1 LDS R2, [R2] ;  /* 0x0000000002029984 */ /* 0x000e240000000800 */
[----:B0-----:R-:W-:-:S05]  /*01a0*/  @!P1 IADD3 R4, PT, PT, R2, R3, RZ ;  /* 0x0000000302049210 */ /* 0x001fca0007ffe0ff */
[----:B------:R1:W-:Y:S01]  /*01b0*/  @!P1 STS [R5], R4 ;  /* 0x0000000405009388 */ /* 0x0003e20000000800 */
[----:B------:R-:W-:Y:S01]  /*01c0*/  BAR.SYNC.DEFER_BLOCKING 0x0 ;  /* 0x0000000000007b1d */ /* 0x000fe20000010000 */
[----:B------:R-:W-:-:S13]  /*01d0*/  ISETP.GE.U32.AND P1, PT, R8, UR8, PT ;  /* 0x0000000808007c0c */ /* 0x000fda000bf26070 */
[----:B-1----:R-:W-:Y:S05]  /*01e0*/  @!P1 BRA `(.L_x_1) ;  /* 0xfffffffc00d09947 */ /* 0x002fea000383ffff */
.L_x_0:
[----:B------:R-:W-:Y:S05]  /*01f0*/  @P0 EXIT ;  /* 0x000000000000094d */ /* 0x000fea0003800000 */
[----:B------:R-:W1:Y:S01]  /*0200*/  S2UR UR5, SR_CgaCtaId ;  /* 0x00000000000579c3 */ /* 0x000e620000008800 */
[----:B------:R-:W-:-:S07]  /*0210*/  UMOV UR4, 0x400 ;  /* 0x0000040000047882 */ /* 0x000fce0000000000 */
[----:B0-----:R-:W0:Y:S01]  /*0220*/  LDC.64 R2, c[0x0][0x388] ;  /* 0x0000e200ff027b82 */ /* 0x001e220000000a00 */
[----:B-1----:R-:W-:Y:S01]  /*0230*/  ULEA UR4, UR5, UR4, 0x18 ;  /* 0x0000000405047291 */ /* 0x002fe2000f8ec0ff */
[----:B0-----:R-:W-:-:S08]  /*0240*/  IMAD.WIDE.U32 R2, R7, 0x4, R2 ;  /* 0x0000000407027825 */ /* 0x001fd000078e0002 */
[----:B------:R-:W0:Y:S04]  /*0250*/  LDS R5, [UR4] ;  /* 0x00000004ff057984 */ /* 0x000e280008000800 */
[----:B0-----:R-:W-:Y:S01]  /*0260*/  STG.E desc[UR6][R2.64], R5 ;  /* 0x0000000502007986 */ /* 0x001fe2000c101906 */
[----:B------:R-:W-:Y:S05]  /*0270*/  EXIT ;  /* 0x000000000000794d */ /* 0x000fea0003800000 */
.L_x_2:
[----:B------:R-:W-:-:S00]  /*0280*/  BRA `(.L_x_2) ;  /* 0xfffffffc00fc7947 */ /* 0x000fc0000383ffff */
[----:B------:R-:W-:-:S00]  /*0290*/  NOP ;  /* 0x0000000000007918 */ /* 0x000fc00000000000 */
        /* <DEDUP_REMOVED lines=14> */
.L_x_3:


//--------------------- .nv.shared._Z9prefixSumPiS_ --------------------------
	.section	.nv.shared._Z9prefixSumPiS_,"aw",@nobits
	.sectionflags	@""
	.align	4
.nv.shared._Z9prefixSumPiS_:
	.zero		2048


//--------------------- .nv.shared.reserved.0     --------------------------
	.section	.nv.shared.reserved.0,"aw",@nobits
	.weak		__nv_reservedSMEM_offset_0_alias
	.size		__nv_reservedSMEM_offset_0_alias, 0, 64
	.other		__nv_reservedSMEM_offset_0_alias,@"STO_CUDA_RESERVED_SHARED STV_DEFAULT"
__nv_reservedSMEM_offset_0_alias:
	.zero		0
	.zero		64


//--------------------- .nv.constant0._Z9prefixSumPiS_ --------------------------
	.section	.nv.constant0._Z9prefixSumPiS_,"a",@progbits
	.sectionflags	@""
	.align	4
.nv.constant0._Z9prefixSumPiS_:
	.zero		912


//--------------------- SYMBOLS --------------------------

	.type		.nv.reservedSmem.offset0,@object
	.size		.nv.reservedSmem.offset0,0x4
	.type		.nv.reservedSmem.cap,@object
	.size		.nv.reservedSmem.cap,0x4
